//
// Generated by NVIDIA NVVM Compiler
//
// Compiler Build ID: CL-36424714
// Cuda compilation tools, release 13.0, V13.0.88
// Based on NVVM 20.0.0
//

.version 9.0
.target sm_100
.address_size 64

	// .globl	_Z16lista_pierwszychPyS_PbPil

.visible .entry _Z16lista_pierwszychPyS_PbPil(
	.param .u64 .ptr .align 1 _Z16lista_pierwszychPyS_PbPil_param_0,
	.param .u64 .ptr .align 1 _Z16lista_pierwszychPyS_PbPil_param_1,
	.param .u64 .ptr .align 1 _Z16lista_pierwszychPyS_PbPil_param_2,
	.param .u64 .ptr .align 1 _Z16lista_pierwszychPyS_PbPil_param_3,
	.param .u64 _Z16lista_pierwszychPyS_PbPil_param_4
)
{
	.reg .pred 	%p<8>;
	.reg .b16 	%rs<2>;
	.reg .b32 	%r<9>;
	.reg .b64 	%rd<22>;

	ld.param.u64 	%rd9, [_Z16lista_pierwszychPyS_PbPil_param_0];
	ld.param.u64 	%rd7, [_Z16lista_pierwszychPyS_PbPil_param_1];
	ld.param.u64 	%rd8, [_Z16lista_pierwszychPyS_PbPil_param_2];
	ld.param.u64 	%rd10, [_Z16lista_pierwszychPyS_PbPil_param_3];
	ld.param.u64 	%rd11, [_Z16lista_pierwszychPyS_PbPil_param_4];
	cvta.to.global.u64 	%rd12, %rd9;
	cvta.to.global.u64 	%rd13, %rd10;
	atom.global.add.u32 	%r1, [%rd13], 1;
	mov.u32 	%r2, %ctaid.x;
	mov.u32 	%r3, %ntid.x;
	mov.u32 	%r4, %tid.x;
	mad.lo.s32 	%r5, %r2, %r3, %r4;
	cvt.u64.u32 	%rd1, %r5;
	mad.lo.s64 	%rd2, %rd11, 61440000, %rd1;
	ld.global.u64 	%rd14, [%rd12];
	add.s64 	%rd15, %rd14, 100;
	setp.ge.u64 	%p1, %rd2, %rd15;
	@%p1 bra 	$L__BB0_7;
	setp.lt.s64 	%p2, %rd2, 3;
	and.b64  	%rd16, %rd1, 1;
	setp.eq.b64 	%p3, %rd16, 1;
	not.pred 	%p4, %p3;
	or.pred  	%p5, %p4, %p2;
	@%p5 bra 	$L__BB0_7;
	cvta.to.global.u64 	%rd17, %rd7;
	ld.global.u64 	%rd3, [%rd17];
	or.b64  	%rd18, %rd3, %rd2;
	and.b64  	%rd19, %rd18, -4294967296;
	setp.ne.s64 	%p6, %rd19, 0;
	@%p6 bra 	$L__BB0_4;
	cvt.u32.u64 	%r6, %rd2;
	cvt.u32.u64 	%r7, %rd3;
	rem.u32 	%r8, %r7, %r6;
	cvt.u64.u32 	%rd21, %r8;
	bra.uni 	$L__BB0_5;
$L__BB0_4:
	rem.u64 	%rd21, %rd3, %rd2;
$L__BB0_5:
	setp.ne.s64 	%p7, %rd21, 0;
	@%p7 bra 	$L__BB0_7;
	cvta.to.global.u64 	%rd20, %rd8;
	mov.b16 	%rs1, 1;
	st.global.u8 	[%rd20], %rs1;
$L__BB0_7:
	ret;

}


// ===== COMPILED SASS (sm_100) =====

	.target	sm_100

	.elftype	@"ET_EXEC"


//--------------------- .note.nv.tkinfo           --------------------------
	.section	.note.nv.tkinfo,"",@"SHT_NOTE"
	.sectionflags	@"SHF_NOTE_NV_TKINFO"
	.tkinfo
        /*0018*/ 	.word	0x00000002
        /*0030*/ 	.string	""
        /*0030*/ 	.string	"ptxas"
        /*0030*/ 	.string	"Cuda compilation tools, release 13.0, V13.0.88"
        /*0030*/ 	.string	"Build cuda_13.0.r13.0/compiler.36424714_0"
        /*0030*/ 	.string	"-arch sm_100 -m 64 "



//--------------------- .note.nv.cuinfo           --------------------------
	.section	.note.nv.cuinfo,"",@"SHT_NOTE"
	.sectionflags	@"SHF_NOTE_NV_CUINFO"
        /*0018*/ 	.short	0x0002
        /*001a*/ 	.short	0x0064
        /*001c*/ 	.short	0x0082
	.zero		2


//--------------------- .nv.info                  --------------------------
	.section	.nv.info,"",@"SHT_CUDA_INFO"
	.align	4


	//----- nvinfo : EIATTR_REGCOUNT
	.align		4
        /*0000*/ 	.byte	0x04, 0x2f
        /*0002*/ 	.short	(.L_1 - .L_0)
	.align		4
.L_0:
        /*0004*/ 	.word	index@(_Z16lista_pierwszychPyS_PbPil)
        /*0008*/ 	.word	0x00000014


	//----- nvinfo : EIATTR_FRAME_SIZE
	.align		4
.L_1:
        /*000c*/ 	.byte	0x04, 0x11
        /*000e*/ 	.short	(.L_3 - .L_2)
	.align		4
.L_2:
        /*0010*/ 	.word	index@($__internal_0_$__cuda_sm20_rem_u64)
        /*0014*/ 	.word	0x00000000


	//----- nvinfo : EIATTR_FRAME_SIZE
	.align		4
.L_3:
        /*0018*/ 	.byte	0x04, 0x11
        /*001a*/ 	.short	(.L_5 - .L_4)
	.align		4
.L_4:
        /*001c*/ 	.word	index@(_Z16lista_pierwszychPyS_PbPil)
        /*0020*/ 	.word	0x00000000


	//----- nvinfo : EIATTR_MIN_STACK_SIZE
	.align		4
.L_5:
        /*0024*/ 	.byte	0x04, 0x12
        /*0026*/ 	.short	(.L_7 - .L_6)
	.align		4
.L_6:
        /*0028*/ 	.word	index@(_Z16lista_pierwszychPyS_PbPil)
        /*002c*/ 	.word	0x00000000
.L_7:


//--------------------- .nv.compat                --------------------------
	.section	.nv.compat,"",@"SHT_CUDA_COMPAT_INFO"
	.align	4
        /*0000*/ 	.byte	0x02, 0x09, 0x00, 0x00, 0x02, 0x02, 0x01, 0x00, 0x02, 0x05, 0x05, 0x00, 0x03, 0x07, 0x01, 0x01
        /*0010*/ 	.byte	0x02, 0x03, 0x00, 0x00, 0x02, 0x06, 0x01, 0x00, 0x04, 0x0b, 0x08, 0x00, 0x09, 0x00, 0x00, 0x00
        /*0020*/ 	.byte	0x00, 0x00, 0x00, 0x00


//--------------------- .nv.info._Z16lista_pierwszychPyS_PbPil --------------------------
	.section	.nv.info._Z16lista_pierwszychPyS_PbPil,"",@"SHT_CUDA_INFO"
	.sectionflags	@""
	.align	4


	//----- nvinfo : EIATTR_CUDA_API_VERSION
	.align		4
        /*0000*/ 	.byte	0x04, 0x37
        /*0002*/ 	.short	(.L_9 - .L_8)
.L_8:
        /*0004*/ 	.word	0x00000082


	//----- nvinfo : EIATTR_KPARAM_INFO
	.align		4
.L_9:
        /*0008*/ 	.byte	0x04, 0x17
        /*000a*/ 	.short	(.L_11 - .L_10)
.L_10:
        /*000c*/ 	.word	0x00000000
        /*0010*/ 	.short	0x0004
        /*0012*/ 	.short	0x0020
        /*0014*/ 	.byte	0x00, 0xf0, 0x21, 0x00


	//----- nvinfo : EIATTR_KPARAM_INFO
	.align		4
.L_11:
        /*0018*/ 	.byte	0x04, 0x17
        /*001a*/ 	.short	(.L_13 - .L_12)
.L_12:
        /*001c*/ 	.word	0x00000000
        /*0020*/ 	.short	0x0003
        /*0022*/ 	.short	0x0018
        /*0024*/ 	.byte	0x00, 0xf5, 0x21, 0x00


	//----- nvinfo : EIATTR_KPARAM_INFO
	.align		4
.L_13:
        /*0028*/ 	.byte	0x04, 0x17
        /*002a*/ 	.short	(.L_15 - .L_14)
.L_14:
        /*002c*/ 	.word	0x00000000
        /*0030*/ 	.short	0x0002
        /*0032*/ 	.short	0x0010
        /*0034*/ 	.byte	0x00, 0xf5, 0x21, 0x00


	//----- nvinfo : EIATTR_KPARAM_INFO
	.align		4
.L_15:
        /*0038*/ 	.byte	0x04, 0x17
        /*003a*/ 	.short	(.L_17 - .L_16)
.L_16:
        /*003c*/ 	.word	0x00000000
        /*0040*/ 	.short	0x0001
        /*0042*/ 	.short	0x0008
        /*0044*/ 	.byte	0x00, 0xf5, 0x21, 0x00


	//----- nvinfo : EIATTR_KPARAM_INFO
	.align		4
.L_17:
        /*0048*/ 	.byte	0x04, 0x17
        /*004a*/ 	.short	(.L_19 - .L_18)
.L_18:
        /*004c*/ 	.word	0x00000000
        /*0050*/ 	.short	0x0000
        /*0052*/ 	.short	0x0000
        /*0054*/ 	.byte	0x00, 0xf5, 0x21, 0x00


	//----- nvinfo : EIATTR_SPARSE_MMA_MASK
	.align		4
.L_19:
        /*0058*/ 	.byte	0x03, 0x50
        /*005a*/ 	.short	0x0000


	//----- nvinfo : EIATTR_MAXREG_COUNT
	.align		4
        /*005c*/ 	.byte	0x03, 0x1b
        /*005e*/ 	.short	0x00ff


	//----- nvinfo : EIATTR_MERCURY_ISA_VERSION
	.align		4
        /*0060*/ 	.byte	0x03, 0x5f
        /*0062*/ 	.short	0x0101


	//----- nvinfo : EIATTR_INT_WARP_WIDE_INSTR_OFFSETS
	.align		4
        /*0064*/ 	.byte	0x04, 0x31
        /*0066*/ 	.short	(.L_21 - .L_20)


	//   ....[0]....
.L_20:
        /*0068*/ 	.word	0x00000030


	//----- nvinfo : EIATTR_VRC_CTA_INIT_COUNT
	.align		4
.L_21:
        /*006c*/ 	.byte	0x02, 0x4a
	.zero		1
	.zero		1


	//----- nvinfo : EIATTR_EXIT_INSTR_OFFSETS
	.align		4
        /*0070*/ 	.byte	0x04, 0x1c
        /*0072*/ 	.short	(.L_23 - .L_22)


	//   ....[0]....
.L_22:
        /*0074*/ 	.word	0x00000180


	//   ....[1]....
        /*0078*/ 	.word	0x000001e0


	//   ....[2]....
        /*007c*/ 	.word	0x000003e0


	//   ....[3]....
        /*0080*/ 	.word	0x00000420


	//----- nvinfo : EIATTR_CRS_STACK_SIZE
	.align		4
.L_23:
        /*0084*/ 	.byte	0x04, 0x1e
        /*0086*/ 	.short	(.L_25 - .L_24)
.L_24:
        /*0088*/ 	.word	0x00000000


	//----- nvinfo : EIATTR_CBANK_PARAM_SIZE
	.align		4
.L_25:
        /*008c*/ 	.byte	0x03, 0x19
        /*008e*/ 	.short	0x0028


	//----- nvinfo : EIATTR_PARAM_CBANK
	.align		4
        /*0090*/ 	.byte	0x04, 0x0a
        /*0092*/ 	.short	(.L_27 - .L_26)
	.align		4
.L_26:
        /*0094*/ 	.word	index@(.nv.constant0._Z16lista_pierwszychPyS_PbPil)
        /*0098*/ 	.short	0x0380
        /*009a*/ 	.short	0x0028


	//----- nvinfo : EIATTR_SW_WAR
	.align		4
.L_27:
        /*009c*/ 	.byte	0x04, 0x36
        /*009e*/ 	.short	(.L_29 - .L_28)
.L_28:
        /*00a0*/ 	.word	0x00000008
.L_29:


//--------------------- .nv.callgraph             --------------------------
	.section	.nv.callgraph,"",@"SHT_CUDA_CALLGRAPH"
	.align	4
	.sectionentsize	8
	.align		4
        /*0000*/ 	.word	0x00000000
	.align		4
        /*0004*/ 	.word	0xffffffff
	.align		4
        /*0008*/ 	.word	0x00000000
	.align		4
        /*000c*/ 	.word	0xfffffffe
	.align		4
        /*0010*/ 	.word	0x00000000
	.align		4
        /*0014*/ 	.word	0xfffffffd
	.align		4
        /*0018*/ 	.word	0x00000000
	.align		4
        /*001c*/ 	.word	0xfffffffc


//--------------------- .text._Z16lista_pierwszychPyS_PbPil --------------------------
	.section	.text._Z16lista_pierwszychPyS_PbPil,"ax",@progbits
	.align	128
        .global         _Z16lista_pierwszychPyS_PbPil
        .type           _Z16lista_pierwszychPyS_PbPil,@function
        .size           _Z16lista_pierwszychPyS_PbPil,(.L_x_4 - _Z16lista_pierwszychPyS_PbPil)
        .other          _Z16lista_pierwszychPyS_PbPil,@"STO_CUDA_ENTRY STV_DEFAULT"
_Z16lista_pierwszychPyS_PbPil:
.text._Z16lista_pierwszychPyS_PbPil:
[----:B------:R-:W-:Y:S01]  /*0000*/  LDC R1, c[0x0][0x37c] ;  /* 0x0000df00ff017b82 */ /* 0x000fe20000000800 */
[----:B------:R-:W0:Y:S07]  /*0010*/  S2R R0, SR_LANEID ;  /* 0x0000000000007919 */ /* 0x000e2e0000000000 */
[----:B------:R-:W1:Y:S01]  /*0020*/  LDC.64 R4, c[0x0][0x398] ;  /* 0x0000e600ff047b82 */ /* 0x000e620000000a00 */
[----:B------:R-:W-:Y:S01]  /*0030*/  VOTEU.ANY UR6, UPT, PT ;  /* 0x0000000000067886 */ /* 0x000fe200038e0100 */
[----:B------:R-:W1:Y:S01]  /*0040*/  LDCU.64 UR4, c[0x0][0x358] ;  /* 0x00006b00ff0477ac */ /* 0x000e620008000a00 */
[----:B------:R-:W1:Y:S01]  /*0050*/  POPC R11, UR6 ;  /* 0x00000006000b7d09 */ /* 0x000e620008000000 */
[----:B------:R-:W-:-:S04]  /*0060*/  UFLO.U32 UR7, UR6 ;  /* 0x00000006000772bd */ /* 0x000fc800080e0000 */
[----:B------:R-:W2:Y:S01]  /*0070*/  LDC.64 R6, c[0x0][0x380] ;  /* 0x0000e000ff067b82 */ /* 0x000ea20000000a00 */
[----:B------:R-:W3:Y:S07]  /*0080*/  S2R R9, SR_TID.X ;  /* 0x0000000000097919 */ /* 0x000eee0000002100 */
[----:B------:R-:W3:Y:S08]  /*0090*/  LDC R8, c[0x0][0x360] ;  /* 0x0000d800ff087b82 */ /* 0x000ef00000000800 */
[----:B------:R-:W4:Y:S01]  /*00a0*/  LDC.64 R2, c[0x0][0x3a0] ;  /* 0x0000e800ff027b82 */ /* 0x000f220000000a00 */
[----:B0-----:R-:W-:-:S13]  /*00b0*/  ISETP.EQ.U32.AND P0, PT, R0, UR7, PT ;  /* 0x0000000700007c0c */ /* 0x001fda000bf02070 */
[----:B-1----:R0:W-:Y:S04]  /*00c0*/  @P0 REDG.E.ADD.STRONG.GPU desc[UR4][R4.64], R11 ;  /* 0x0000000b0400098e */ /* 0x0021e8000c12e104 */
[----:B--2---:R-:W2:Y:S01]  /*00d0*/  LDG.E.64 R6, desc[UR4][R6.64] ;  /* 0x0000000406067981 */ /* 0x004ea2000c1e1b00 */
[----:B------:R-:W3:Y:S01]  /*00e0*/  S2UR UR6, SR_CTAID.X ;  /* 0x00000000000679c3 */ /* 0x000ee20000002500 */
[----:B----4-:R-:W-:Y:S02]  /*00f0*/  IMAD R15, R3, 0x3a98000, RZ ;  /* 0x03a98000030f7824 */ /* 0x010fe400078e02ff */
[----:B---3--:R-:W-:Y:S02]  /*0100*/  IMAD R8, R8, UR6, R9 ;  /* 0x0000000608087c24 */ /* 0x008fe4000f8e0209 */
[----:B------:R-:W-:-:S02]  /*0110*/  IMAD.MOV.U32 R9, RZ, RZ, RZ ;  /* 0x000000ffff097224 */ /* 0x000fc400078e00ff */
[----:B------:R-:W-:-:S04]  /*0120*/  IMAD.WIDE.U32 R2, R2, 0x3a98000, R8 ;  /* 0x03a9800002027825 */ /* 0x000fc800078e0008 */
[----:B0-----:R-:W-:Y:S01]  /*0130*/  IMAD.IADD R5, R3, 0x1, R15 ;  /* 0x0000000103057824 */ /* 0x001fe200078e020f */
[----:B--2---:R-:W-:-:S05]  /*0140*/  IADD3 R13, P0, PT, R6, 0x64, RZ ;  /* 0x00000064060d7810 */ /* 0x004fca0007f1e0ff */
[----:B------:R-:W-:Y:S01]  /*0150*/  IMAD.X R6, RZ, RZ, R7, P0 ;  /* 0x000000ffff067224 */ /* 0x000fe200000e0607 */
[----:B------:R-:W-:-:S04]  /*0160*/  ISETP.GE.U32.AND P0, PT, R2, R13, PT ;  /* 0x0000000d0200720c */ /* 0x000fc80003f06070 */
[----:B------:R-:W-:-:S13]  /*0170*/  ISETP.GE.U32.AND.EX P0, PT, R5, R6, PT, P0 ;  /* 0x000000060500720c */ /* 0x000fda0003f06100 */
[----:B------:R-:W-:Y:S05]  /*0180*/  @P0 EXIT ;  /* 0x000000000000094d */ /* 0x000fea0003800000 */
[----:B------:R-:W-:Y:S02]  /*0190*/  LOP3.LUT R8, R8, 0x1, RZ, 0xc0, !PT ;  /* 0x0000000108087812 */ /* 0x000fe400078ec0ff */
[----:B------:R-:W-:Y:S02]  /*01a0*/  ISETP.GE.U32.AND P0, PT, R2, 0x3, PT ;  /* 0x000000030200780c */ /* 0x000fe40003f06070 */
[----:B------:R-:W-:Y:S02]  /*01b0*/  ISETP.NE.U32.AND P1, PT, R8, 0x1, PT ;  /* 0x000000010800780c */ /* 0x000fe40003f25070 */
[----:B------:R-:W-:-:S04]  /*01c0*/  ISETP.GE.AND.EX P0, PT, R5, RZ, PT, P0 ;  /* 0x000000ff0500720c */ /* 0x000fc80003f06300 */
[----:B------:R-:W-:-:S13]  /*01d0*/  ISETP.NE.U32.OR.EX P0, PT, RZ, RZ, !P0, P1 ;  /* 0x000000ffff00720c */ /* 0x000fda0004705510 */
[----:B------:R-:W-:Y:S05]  /*01e0*/  @P0 EXIT ;  /* 0x000000000000094d */ /* 0x000fea0003800000 */
[----:B------:R-:W0:Y:S02]  /*01f0*/  LDC.64 R6, c[0x0][0x388] ;  /* 0x0000e200ff067b82 */ /* 0x000e240000000a00 */
[----:B0-----:R-:W2:Y:S01]  /*0200*/  LDG.E.64 R6, desc[UR4][R6.64] ;  /* 0x0000000406067981 */ /* 0x001ea2000c1e1b00 */
[----:B------:R-:W-:Y:S01]  /*0210*/  BSSY.RECONVERGENT B0, `(.L_x_0) ;  /* 0x000001c000007945 */ /* 0x000fe20003800200 */
[----:B--2---:R-:W-:-:S04]  /*0220*/  LOP3.LUT R0, R7, R5, RZ, 0xfc, !PT ;  /* 0x0000000507007212 */ /* 0x004fc800078efcff */
[----:B------:R-:W-:-:S13]  /*0230*/  ISETP.NE.U32.AND P0, PT, R0, RZ, PT ;  /* 0x000000ff0000720c */ /* 0x000fda0003f05070 */
[----:B------:R-:W-:Y:S05]  /*0240*/  @P0 BRA `(.L_x_1) ;  /* 0x0000000000500947 */ /* 0x000fea0003800000 */
[----:B------:R-:W0:Y:S01]  /*0250*/  I2F.U32.RP R0, R2 ;  /* 0x0000000200007306 */ /* 0x000e220000209000 */
[----:B------:R-:W-:-:S07]  /*0260*/  ISETP.NE.U32.AND P1, PT, R2, RZ, PT ;  /* 0x000000ff0200720c */ /* 0x000fce0003f25070 */
[----:B0-----:R-:W0:Y:S02]  /*0270*/  MUFU.RCP R0, R0 ;  /* 0x0000000000007308 */ /* 0x001e240000001000 */
[----:B0-----:R-:W-:-:S06]  /*0280*/  IADD3 R4, PT, PT, R0, 0xffffffe, RZ ;  /* 0x0ffffffe00047810 */ /* 0x001fcc0007ffe0ff */
[----:B------:R0:W1:Y:S02]  /*0290*/  F2I.FTZ.U32.TRUNC.NTZ R5, R4 ;  /* 0x0000000400057305 */ /* 0x000064000021f000 */
[----:B0-----:R-:W-:Y:S02]  /*02a0*/  IMAD.MOV.U32 R4, RZ, RZ, RZ ;  /* 0x000000ffff047224 */ /* 0x001fe400078e00ff */
[----:B-1----:R-:W-:-:S04]  /*02b0*/  IMAD.MOV R3, RZ, RZ, -R5 ;  /* 0x000000ffff037224 */ /* 0x002fc800078e0a05 */
[----:B------:R-:W-:-:S04]  /*02c0*/  IMAD R3, R3, R2, RZ ;  /* 0x0000000203037224 */ /* 0x000fc800078e02ff */
[----:B------:R-:W-:-:S06]  /*02d0*/  IMAD.HI.U32 R5, R5, R3, R4 ;  /* 0x0000000305057227 */ /* 0x000fcc00078e0004 */
[----:B------:R-:W-:-:S05]  /*02e0*/  IMAD.HI.U32 R5, R5, R6, RZ ;  /* 0x0000000605057227 */ /* 0x000fca00078e00ff */
[----:B------:R-:W-:-:S05]  /*02f0*/  IADD3 R5, PT, PT, -R5, RZ, RZ ;  /* 0x000000ff05057210 */ /* 0x000fca0007ffe1ff */
[----:B------:R-:W-:-:S05]  /*0300*/  IMAD R3, R2, R5, R6 ;  /* 0x0000000502037224 */ /* 0x000fca00078e0206 */
[----:B------:R-:W-:-:S13]  /*0310*/  ISETP.GE.U32.AND P0, PT, R3, R2, PT ;  /* 0x000000020300720c */ /* 0x000fda0003f06070 */
[----:B------:R-:W-:-:S05]  /*0320*/  @P0 IMAD.IADD R3, R3, 0x1, -R2 ;  /* 0x0000000103030824 */ /* 0x000fca00078e0a02 */
[----:B------:R-:W-:-:S13]  /*0330*/  ISETP.GE.U32.AND P0, PT, R3, R2, PT ;  /* 0x000000020300720c */ /* 0x000fda0003f06070 */
[----:B------:R-:W-:Y:S01]  /*0340*/  @P0 IMAD.IADD R3, R3, 0x1, -R2 ;  /* 0x0000000103030824 */ /* 0x000fe200078e0a02 */
[----:B------:R-:W-:-:S04]  /*0350*/  @!P1 LOP3.LUT R3, RZ, R2, RZ, 0x33, !PT ;  /* 0x00000002ff039212 */ /* 0x000fc800078e33ff */
[----:B------:R-:W-:-:S04]  /*0360*/  ISETP.NE.U32.AND P0, PT, R3, RZ, PT ;  /* 0x000000ff0300720c */ /* 0x000fc80003f05070 */
[----:B------:R-:W-:Y:S01]  /*0370*/  ISETP.NE.AND.EX P0, PT, RZ, RZ, PT, P0 ;  /* 0x000000ffff00720c */ /* 0x000fe20003f05300 */
[----:B------:R-:W-:-:S12]  /*0380*/  BRA `(.L_x_2) ;  /* 0x0000000000107947 */ /* 0x000fd80003800000 */
.L_x_1:
[----:B------:R-:W-:-:S07]  /*0390*/  MOV R0, 0x3b0 ;  /* 0x000003b000007802 */ /* 0x000fce0000000f00 */
[----:B------:R-:W-:Y:S05]  /*03a0*/  CALL.REL.NOINC `($__internal_0_$__cuda_sm20_rem_u64) ;  /* 0x0000000000207944 */ /* 0x000fea0003c00000 */
[----:B------:R-:W-:-:S04]  /*03b0*/  ISETP.NE.U32.AND P0, PT, R4, RZ, PT ;  /* 0x000000ff0400720c */ /* 0x000fc80003f05070 */
[----:B------:R-:W-:-:S13]  /*03c0*/  ISETP.NE.AND.EX P0, PT, R5, RZ, PT, P0 ;  /* 0x000000ff0500720c */ /* 0x000fda0003f05300 */
.L_x_2:
[----:B------:R-:W-:Y:S05]  /*03d0*/  BSYNC.RECONVERGENT B0 ;  /* 0x0000000000007941 */ /* 0x000fea0003800200 */
.L_x_0:
[----:B------:R-:W-:Y:S05]  /*03e0*/  @P0 EXIT ;  /* 0x000000000000094d */ /* 0x000fea0003800000 */
[----:B------:R-:W0:Y:S01]  /*03f0*/  LDC.64 R2, c[0x0][0x390] ;  /* 0x0000e400ff027b82 */ /* 0x000e220000000a00 */
[----:B------:R-:W-:-:S05]  /*0400*/  HFMA2 R0, -RZ, RZ, 0, 5.9604644775390625e-08 ;  /* 0x00000001ff007431 */ /* 0x000fca00000001ff */
[----:B0-----:R-:W-:Y:S01]  /*0410*/  STG.E.U8 desc[UR4][R2.64], R0 ;  /* 0x0000000002007986 */ /* 0x001fe2000c101104 */
[----:B------:R-:W-:Y:S05]  /*0420*/  EXIT ;  /* 0x000000000000794d */ /* 0x000fea0003800000 */
        .weak           $__internal_0_$__cuda_sm20_rem_u64
        .type           $__internal_0_$__cuda_sm20_rem_u64,@function
        .size           $__internal_0_$__cuda_sm20_rem_u64,(.L_x_4 - $__internal_0_$__cuda_sm20_rem_u64)
$__internal_0_$__cuda_sm20_rem_u64:
[----:B------:R-:W-:-:S04]  /*0430*/  IMAD.MOV.U32 R4, RZ, RZ, R2 ;  /* 0x000000ffff047224 */ /* 0x000fc800078e0002 */
[----:B------:R-:W0:Y:S08]  /*0440*/  I2F.U64.RP R3, R4 ;  /* 0x0000000400037312 */ /* 0x000e300000309000 */
[----:B0-----:R-:W0:Y:S02]  /*0450*/  MUFU.RCP R3, R3 ;  /* 0x0000000300037308 */ /* 0x001e240000001000 */
[----:B0-----:R-:W-:-:S06]  /*0460*/  VIADD R8, R3, 0x1ffffffe ;  /* 0x1ffffffe03087836 */ /* 0x001fcc0000000000 */
[----:B------:R-:W0:Y:S02]  /*0470*/  F2I.U64.TRUNC R8, R8 ;  /* 0x0000000800087311 */ /* 0x000e24000020d800 */
[----:B0-----:R-:W-:-:S04]  /*0480*/  IMAD.WIDE.U32 R10, R8, R2, RZ ;  /* 0x00000002080a7225 */ /* 0x001fc800078e00ff */
[----:B------:R-:W-:Y:S01]  /*0490*/  IMAD R11, R8, R5, R11 ;  /* 0x00000005080b7224 */ /* 0x000fe200078e020b */
[----:B------:R-:W-:-:S03]  /*04a0*/  IADD3 R13, P0, PT, RZ, -R10, RZ ;  /* 0x8000000aff0d7210 */ /* 0x000fc60007f1e0ff */
[----:B------:R-:W-:Y:S02]  /*04b0*/  IMAD R11, R9, R2, R11 ;  /* 0x00000002090b7224 */ /* 0x000fe400078e020b */
[----:B------:R-:W-:-:S03]  /*04c0*/  IMAD.HI.U32 R10, R8, R13, RZ ;  /* 0x0000000d080a7227 */ /* 0x000fc600078e00ff */
[----:B------:R-:W-:Y:S01]  /*04d0*/  IADD3.X R15, PT, PT, RZ, ~R11, RZ, P0, !PT ;  /* 0x8000000bff0f7210 */ /* 0x000fe200007fe4ff */
[----:B------:R-:W-:-:S04]  /*04e0*/  IMAD.MOV.U32 R11, RZ, RZ, R8 ;  /* 0x000000ffff0b7224 */ /* 0x000fc800078e0008 */
[----:B------:R-:W-:-:S04]  /*04f0*/  IMAD.WIDE.U32 R10, P0, R8, R15, R10 ;  /* 0x0000000f080a7225 */ /* 0x000fc8000780000a */
[C---:B------:R-:W-:Y:S02]  /*0500*/  IMAD R17, R9.reuse, R15, RZ ;  /* 0x0000000f09117224 */ /* 0x040fe400078e02ff */
[----:B------:R-:W-:-:S04]  /*0510*/  IMAD.HI.U32 R10, P1, R9, R13, R10 ;  /* 0x0000000d090a7227 */ /* 0x000fc8000782000a */
[----:B------:R-:W-:Y:S01]  /*0520*/  IMAD.HI.U32 R3, R9, R15, RZ ;  /* 0x0000000f09037227 */ /* 0x000fe200078e00ff */
[----:B------:R-:W-:-:S03]  /*0530*/  IADD3 R11, P2, PT, R17, R10, RZ ;  /* 0x0000000a110b7210 */ /* 0x000fc60007f5e0ff */
[----:B------:R-:W-:Y:S02]  /*0540*/  IMAD.X R3, R3, 0x1, R9, P0 ;  /* 0x0000000103037824 */ /* 0x000fe400000e0609 */
[----:B------:R-:W-:-:S03]  /*0550*/  IMAD.WIDE.U32 R8, R11, R2, RZ ;  /* 0x000000020b087225 */ /* 0x000fc600078e00ff */
[----:B------:R-:W-:Y:S01]  /*0560*/  IADD3.X R3, PT, PT, RZ, RZ, R3, P2, P1 ;  /* 0x000000ffff037210 */ /* 0x000fe200017e2403 */
[----:B------:R-:W-:Y:S01]  /*0570*/  IMAD R4, R11, R5, R9 ;  /* 0x000000050b047224 */ /* 0x000fe200078e0209 */
[----:B------:R-:W-:-:S03]  /*0580*/  IADD3 R9, P0, PT, RZ, -R8, RZ ;  /* 0x80000008ff097210 */ /* 0x000fc60007f1e0ff */
[----:B------:R-:W-:Y:S02]  /*0590*/  IMAD R4, R3, R2, R4 ;  /* 0x0000000203047224 */ /* 0x000fe400078e0204 */
[----:B------:R-:W-:-:S03]  /*05a0*/  IMAD.HI.U32 R10, R11, R9, RZ ;  /* 0x000000090b0a7227 */ /* 0x000fc600078e00ff */
[----:B------:R-:W-:-:S05]  /*05b0*/  IADD3.X R4, PT, PT, RZ, ~R4, RZ, P0, !PT ;  /* 0x80000004ff047210 */ /* 0x000fca00007fe4ff */
[----:B------:R-:W-:-:S04]  /*05c0*/  IMAD.WIDE.U32 R10, P0, R11, R4, R10 ;  /* 0x000000040b0a7225 */ /* 0x000fc8000780000a */
[C---:B------:R-:W-:Y:S02]  /*05d0*/  IMAD R8, R3.reuse, R4, RZ ;  /* 0x0000000403087224 */ /* 0x040fe400078e02ff */
[----:B------:R-:W-:-:S04]  /*05e0*/  IMAD.HI.U32 R11, P1, R3, R9, R10 ;  /* 0x00000009030b7227 */ /* 0x000fc8000782000a */
[----:B------:R-:W-:Y:S01]  /*05f0*/  IMAD.HI.U32 R4, R3, R4, RZ ;  /* 0x0000000403047227 */ /* 0x000fe200078e00ff */
[----:B------:R-:W-:-:S03]  /*0600*/  IADD3 R11, P2, PT, R8, R11, RZ ;  /* 0x0000000b080b7210 */ /* 0x000fc60007f5e0ff */
[----:B------:R-:W-:Y:S02]  /*0610*/  IMAD.X R3, R4, 0x1, R3, P0 ;  /* 0x0000000104037824 */ /* 0x000fe400000e0603 */
[----:B------:R-:W-:-:S03]  /*0620*/  IMAD.HI.U32 R8, R11, R6, RZ ;  /* 0x000000060b087227 */ /* 0x000fc600078e00ff */
[----:B------:R-:W-:Y:S01]  /*0630*/  IADD3.X R3, PT, PT, RZ, RZ, R3, P2, P1 ;  /* 0x000000ffff037210 */ /* 0x000fe200017e2403 */
[----:B------:R-:W-:Y:S02]  /*0640*/  IMAD.MOV.U32 R9, RZ, RZ, RZ ;  /* 0x000000ffff097224 */ /* 0x000fe400078e00ff */
[----:B------:R-:W-:-:S04]  /*0650*/  IMAD.WIDE.U32 R8, R11, R7, R8 ;  /* 0x000000070b087225 */ /* 0x000fc800078e0008 */
[C---:B------:R-:W-:Y:S02]  /*0660*/  IMAD R11, R3.reuse, R7, RZ ;  /* 0x00000007030b7224 */ /* 0x040fe400078e02ff */
[----:B------:R-:W-:-:S04]  /*0670*/  IMAD.HI.U32 R8, P0, R3, R6, R8 ;  /* 0x0000000603087227 */ /* 0x000fc80007800008 */
[----:B------:R-:W-:Y:S01]  /*0680*/  IMAD.HI.U32 R3, R3, R7, RZ ;  /* 0x0000000703037227 */ /* 0x000fe200078e00ff */
[----:B------:R-:W-:-:S04]  /*0690*/  IADD3 R11, P1, PT, R11, R8, RZ ;  /* 0x000000080b0b7210 */ /* 0x000fc80007f3e0ff */
[----:B------:R-:W-:Y:S01]  /*06a0*/  IADD3.X R3, PT, PT, R3, RZ, RZ, P0, !PT ;  /* 0x000000ff03037210 */ /* 0x000fe200007fe4ff */
[----:B------:R-:W-:-:S04]  /*06b0*/  IMAD.WIDE.U32 R8, R11, R2, RZ ;  /* 0x000000020b087225 */ /* 0x000fc800078e00ff */
[----:B------:R-:W-:Y:S02]  /*06c0*/  IMAD.X R3, RZ, RZ, R3, P1 ;  /* 0x000000ffff037224 */ /* 0x000fe400008e0603 */
[----:B------:R-:W-:Y:S01]  /*06d0*/  IMAD R11, R11, R5, R9 ;  /* 0x000000050b0b7224 */ /* 0x000fe200078e0209 */
[----:B------:R-:W-:-:S03]  /*06e0*/  IADD3 R9, P1, PT, -R8, R6, RZ ;  /* 0x0000000608097210 */ /* 0x000fc60007f3e1ff */
[-C--:B------:R-:W-:Y:S01]  /*06f0*/  IMAD R4, R3, R2.reuse, R11 ;  /* 0x0000000203047224 */ /* 0x080fe200078e020b */
[----:B------:R-:W-:-:S03]  /*0700*/  ISETP.GE.U32.AND P0, PT, R9, R2, PT ;  /* 0x000000020900720c */ /* 0x000fc60003f06070 */
[----:B------:R-:W-:Y:S01]  /*0710*/  IMAD.X R4, R7, 0x1, ~R4, P1 ;  /* 0x0000000107047824 */ /* 0x000fe200008e0e04 */
[----:B------:R-:W-:-:S04]  /*0720*/  IADD3 R3, P1, PT, -R2, R9, RZ ;  /* 0x0000000902037210 */ /* 0x000fc80007f3e1ff */
[----:B------:R-:W-:Y:S02]  /*0730*/  ISETP.GE.U32.AND.EX P0, PT, R4, R5, PT, P0 ;  /* 0x000000050400720c */ /* 0x000fe40003f06100 */
[-C--:B------:R-:W-:Y:S02]  /*0740*/  IADD3.X R6, PT, PT, ~R5, R4.reuse, RZ, P1, !PT ;  /* 0x0000000405067210 */ /* 0x080fe40000ffe5ff */
[----:B------:R-:W-:Y:S02]  /*0750*/  SEL R3, R3, R9, P0 ;  /* 0x0000000903037207 */ /* 0x000fe40000000000 */
[----:B------:R-:W-:Y:S02]  /*0760*/  SEL R6, R6, R4, P0 ;  /* 0x0000000406067207 */ /* 0x000fe40000000000 */
[----:B------:R-:W-:Y:S02]  /*0770*/  IADD3 R4, P2, PT, -R2, R3, RZ ;  /* 0x0000000302047210 */ /* 0x000fe40007f5e1ff */
[----:B------:R-:W-:-:S02]  /*0780*/  ISETP.GE.U32.AND P0, PT, R3, R2, PT ;  /* 0x000000020300720c */ /* 0x000fc40003f06070 */
[----:B------:R-:W-:Y:S01]  /*0790*/  ISETP.NE.U32.AND P1, PT, R2, RZ, PT ;  /* 0x000000ff0200720c */ /* 0x000fe20003f25070 */
[C---:B------:R-:W-:Y:S01]  /*07a0*/  IMAD.X R2, R6.reuse, 0x1, ~R5, P2 ;  /* 0x0000000106027824 */ /* 0x040fe200010e0e05 */
[----:B------:R-:W-:Y:S02]  /*07b0*/  ISETP.GE.U32.AND.EX P0, PT, R6, R5, PT, P0 ;  /* 0x000000050600720c */ /* 0x000fe40003f06100 */
[----:B------:R-:W-:Y:S02]  /*07c0*/  ISETP.NE.AND.EX P1, PT, R5, RZ, PT, P1 ;  /* 0x000000ff0500720c */ /* 0x000fe40003f25310 */
[----:B------:R-:W-:Y:S02]  /*07d0*/  SEL R4, R4, R3, P0 ;  /* 0x0000000304047207 */ /* 0x000fe40000000000 */
[----:B------:R-:W-:Y:S01]  /*07e0*/  SEL R5, R2, R6, P0 ;  /* 0x0000000602057207 */ /* 0x000fe20000000000 */
[----:B------:R-:W-:Y:S01]  /*07f0*/  IMAD.MOV.U32 R2, RZ, RZ, R0 ;  /* 0x000000ffff027224 */ /* 0x000fe200078e0000 */
[----:B------:R-:W-:-:S02]  /*0800*/  MOV R3, 0x0 ;  /* 0x0000000000037802 */ /* 0x000fc40000000f00 */
[----:B------:R-:W-:Y:S02]  /*0810*/  SEL R4, R4, 0xffffffff, P1 ;  /* 0xffffffff04047807 */ /* 0x000fe40000800000 */
[----:B------:R-:W-:Y:S01]  /*0820*/  SEL R5, R5, 0xffffffff, P1 ;  /* 0xffffffff05057807 */ /* 0x000fe20000800000 */
[----:B------:R-:W-:Y:S06]  /*0830*/  RET.REL.NODEC R2 `(_Z16lista_pierwszychPyS_PbPil) ;  /* 0xfffffff402f07950 */ /* 0x000fec0003c3ffff */
.L_x_3:
[----:B------:R-:W-:-:S00]  /*0840*/  BRA `(.L_x_3) ;  /* 0xfffffffc00fc7947 */ /* 0x000fc0000383ffff */
[----:B------:R-:W-:-:S00]  /*0850*/  NOP ;  /* 0x0000000000007918 */ /* 0x000fc00000000000 */
        /* <DEDUP_REMOVED lines=10> */
.L_x_4:


//--------------------- .nv.shared.reserved.0     --------------------------
	.section	.nv.shared.reserved.0,"aw",@nobits
	.weak		__nv_reservedSMEM_offset_0_alias
	.size		__nv_reservedSMEM_offset_0_alias, 0, 64
	.other		__nv_reservedSMEM_offset_0_alias,@"STO_CUDA_RESERVED_SHARED STV_DEFAULT"
__nv_reservedSMEM_offset_0_alias:
	.zero		0
	.zero		64


//--------------------- .nv.constant0._Z16lista_pierwszychPyS_PbPil --------------------------
	.section	.nv.constant0._Z16lista_pierwszychPyS_PbPil,"a",@progbits
	.sectionflags	@""
	.align	4
.nv.constant0._Z16lista_pierwszychPyS_PbPil:
	.zero		936


//--------------------- SYMBOLS --------------------------

	.type		.nv.reservedSmem.offset0,@object
	.size		.nv.reservedSmem.offset0,0x4
